//
// Generated by NVIDIA NVVM Compiler
//
// Compiler Build ID: CL-36424714
// Cuda compilation tools, release 13.0, V13.0.88
// Based on NVVM 20.0.0
//

.version 9.0
.target sm_100
.address_size 64

	// .globl	_Z22gpu_find_single_threadPK13RefRandstrobePKmS3_Pmii

.visible .entry _Z22gpu_find_single_threadPK13RefRandstrobePKmS3_Pmii(
	.param .u64 .ptr .align 1 _Z22gpu_find_single_threadPK13RefRandstrobePKmS3_Pmii_param_0,
	.param .u64 .ptr .align 1 _Z22gpu_find_single_threadPK13RefRandstrobePKmS3_Pmii_param_1,
	.param .u64 .ptr .align 1 _Z22gpu_find_single_threadPK13RefRandstrobePKmS3_Pmii_param_2,
	.param .u64 .ptr .align 1 _Z22gpu_find_single_threadPK13RefRandstrobePKmS3_Pmii_param_3,
	.param .u32 _Z22gpu_find_single_threadPK13RefRandstrobePKmS3_Pmii_param_4,
	.param .u32 _Z22gpu_find_single_threadPK13RefRandstrobePKmS3_Pmii_param_5
)
{
	.reg .pred 	%p<9>;
	.reg .b32 	%r<12>;
	.reg .b64 	%rd<36>;

	ld.param.u64 	%rd11, [_Z22gpu_find_single_threadPK13RefRandstrobePKmS3_Pmii_param_0];
	ld.param.u64 	%rd12, [_Z22gpu_find_single_threadPK13RefRandstrobePKmS3_Pmii_param_1];
	ld.param.u64 	%rd13, [_Z22gpu_find_single_threadPK13RefRandstrobePKmS3_Pmii_param_2];
	ld.param.u64 	%rd14, [_Z22gpu_find_single_threadPK13RefRandstrobePKmS3_Pmii_param_3];
	ld.param.u32 	%r3, [_Z22gpu_find_single_threadPK13RefRandstrobePKmS3_Pmii_param_4];
	ld.param.u32 	%r4, [_Z22gpu_find_single_threadPK13RefRandstrobePKmS3_Pmii_param_5];
	cvta.to.global.u64 	%rd1, %rd14;
	mov.u32 	%r5, %tid.x;
	mov.u32 	%r6, %ctaid.x;
	or.b32  	%r7, %r5, %r6;
	setp.ne.s32 	%p1, %r7, 0;
	setp.lt.s32 	%p2, %r3, 1;
	or.pred  	%p3, %p1, %p2;
	@%p3 bra 	$L__BB0_9;
	cvta.to.global.u64 	%rd2, %rd12;
	sub.s32 	%r9, 64, %r4;
	cvt.u64.u32 	%rd3, %r9;
	cvta.to.global.u64 	%rd4, %rd13;
	cvta.to.global.u64 	%rd5, %rd11;
	mov.b32 	%r11, 0;
	cvt.u32.u64 	%r10, %rd3;
$L__BB0_2:
	mul.wide.u32 	%rd15, %r11, 8;
	add.s64 	%rd16, %rd4, %rd15;
	ld.global.u64 	%rd6, [%rd16];
	shr.u64 	%rd17, %rd6, %r10;
	shl.b64 	%rd18, %rd17, 3;
	and.b64  	%rd19, %rd18, 34359738360;
	add.s64 	%rd20, %rd2, %rd19;
	ld.global.u64 	%rd35, [%rd20];
	add.s64 	%rd21, %rd18, 8;
	and.b64  	%rd22, %rd21, 34359738360;
	add.s64 	%rd23, %rd2, %rd22;
	ld.global.u64 	%rd8, [%rd23];
	setp.eq.s64 	%p4, %rd35, %rd8;
	@%p4 bra 	$L__BB0_10;
	setp.ge.u64 	%p5, %rd35, %rd8;
	@%p5 bra 	$L__BB0_7;
$L__BB0_4:
	shl.b64 	%rd24, %rd35, 4;
	add.s64 	%rd25, %rd5, %rd24;
	ld.global.u64 	%rd26, [%rd25];
	setp.ne.s64 	%p6, %rd26, %rd6;
	@%p6 bra 	$L__BB0_6;
	add.s64 	%rd31, %rd1, %rd15;
	st.global.u64 	[%rd31], %rd35;
	bra.uni 	$L__BB0_8;
$L__BB0_6:
	add.s64 	%rd35, %rd35, 1;
	setp.lt.u64 	%p7, %rd35, %rd8;
	@%p7 bra 	$L__BB0_4;
$L__BB0_7:
	add.s64 	%rd28, %rd1, %rd15;
	mov.b64 	%rd29, -1;
	st.global.u64 	[%rd28], %rd29;
$L__BB0_8:
	add.s32 	%r11, %r11, 1;
	setp.ne.s32 	%p8, %r11, %r3;
	@%p8 bra 	$L__BB0_2;
$L__BB0_9:
	ret;
$L__BB0_10:
	add.s64 	%rd33, %rd1, %rd15;
	mov.b64 	%rd34, -1;
	st.global.u64 	[%rd33], %rd34;
	bra.uni 	$L__BB0_8;

}
	// .globl	_Z11gpu_find_bsPK13RefRandstrobePKmS3_Pmii
.visible .entry _Z11gpu_find_bsPK13RefRandstrobePKmS3_Pmii(
	.param .u64 .ptr .align 1 _Z11gpu_find_bsPK13RefRandstrobePKmS3_Pmii_param_0,
	.param .u64 .ptr .align 1 _Z11gpu_find_bsPK13RefRandstrobePKmS3_Pmii_param_1,
	.param .u64 .ptr .align 1 _Z11gpu_find_bsPK13RefRandstrobePKmS3_Pmii_param_2,
	.param .u64 .ptr .align 1 _Z11gpu_find_bsPK13RefRandstrobePKmS3_Pmii_param_3,
	.param .u32 _Z11gpu_find_bsPK13RefRandstrobePKmS3_Pmii_param_4,
	.param .u32 _Z11gpu_find_bsPK13RefRandstrobePKmS3_Pmii_param_5
)
{
	.reg .pred 	%p<7>;
	.reg .b32 	%r<18>;
	.reg .b64 	%rd<36>;

	ld.param.u64 	%rd11, [_Z11gpu_find_bsPK13RefRandstrobePKmS3_Pmii_param_0];
	ld.param.u64 	%rd12, [_Z11gpu_find_bsPK13RefRandstrobePKmS3_Pmii_param_1];
	ld.param.u64 	%rd13, [_Z11gpu_find_bsPK13RefRandstrobePKmS3_Pmii_param_2];
	ld.param.u64 	%rd14, [_Z11gpu_find_bsPK13RefRandstrobePKmS3_Pmii_param_3];
	ld.param.u32 	%r7, [_Z11gpu_find_bsPK13RefRandstrobePKmS3_Pmii_param_4];
	ld.param.u32 	%r9, [_Z11gpu_find_bsPK13RefRandstrobePKmS3_Pmii_param_5];
	cvta.to.global.u64 	%rd1, %rd14;
	cvta.to.global.u64 	%rd2, %rd11;
	cvta.to.global.u64 	%rd3, %rd12;
	cvta.to.global.u64 	%rd4, %rd13;
	mov.u32 	%r10, %ctaid.x;
	mov.u32 	%r11, %ntid.x;
	mov.u32 	%r12, %tid.x;
	mad.lo.s32 	%r16, %r10, %r11, %r12;
	mov.u32 	%r13, %nctaid.x;
	mul.lo.s32 	%r2, %r13, %r11;
	sub.s32 	%r14, 64, %r9;
	cvt.u64.u32 	%rd5, %r14;
	mov.b32 	%r17, 0;
$L__BB1_1:
	setp.ge.s32 	%p1, %r16, %r7;
	@%p1 bra 	$L__BB1_8;
	mul.wide.s32 	%rd15, %r16, 8;
	add.s64 	%rd16, %rd4, %rd15;
	ld.global.u64 	%rd6, [%rd16];
	cvt.u32.u64 	%r15, %rd5;
	shr.u64 	%rd17, %rd6, %r15;
	shl.b64 	%rd18, %rd17, 3;
	and.b64  	%rd19, %rd18, 34359738360;
	add.s64 	%rd20, %rd3, %rd19;
	ld.global.u64 	%rd35, [%rd20];
	add.s64 	%rd21, %rd18, 8;
	and.b64  	%rd22, %rd21, 34359738360;
	add.s64 	%rd23, %rd3, %rd22;
	ld.global.u64 	%rd8, [%rd23];
	setp.eq.s64 	%p2, %rd35, %rd8;
	@%p2 bra 	$L__BB1_10;
	setp.ge.u64 	%p3, %rd35, %rd8;
	@%p3 bra 	$L__BB1_7;
$L__BB1_4:
	shl.b64 	%rd24, %rd35, 4;
	add.s64 	%rd25, %rd2, %rd24;
	ld.global.u64 	%rd26, [%rd25];
	setp.ne.s64 	%p4, %rd26, %rd6;
	@%p4 bra 	$L__BB1_6;
	add.s64 	%rd31, %rd1, %rd15;
	st.global.u64 	[%rd31], %rd35;
	bra.uni 	$L__BB1_8;
$L__BB1_6:
	add.s64 	%rd35, %rd35, 1;
	setp.lt.u64 	%p5, %rd35, %rd8;
	@%p5 bra 	$L__BB1_4;
$L__BB1_7:
	add.s64 	%rd28, %rd1, %rd15;
	mov.b64 	%rd29, -1;
	st.global.u64 	[%rd28], %rd29;
$L__BB1_8:
	add.s32 	%r17, %r17, 1;
	add.s32 	%r16, %r16, %r2;
	setp.ne.s32 	%p6, %r17, 32;
	@%p6 bra 	$L__BB1_1;
	ret;
$L__BB1_10:
	add.s64 	%rd33, %rd1, %rd15;
	mov.b64 	%rd34, -1;
	st.global.u64 	[%rd33], %rd34;
	bra.uni 	$L__BB1_8;

}
	// .globl	_Z8gpu_findPK13RefRandstrobePKmS3_Pmii
.visible .entry _Z8gpu_findPK13RefRandstrobePKmS3_Pmii(
	.param .u64 .ptr .align 1 _Z8gpu_findPK13RefRandstrobePKmS3_Pmii_param_0,
	.param .u64 .ptr .align 1 _Z8gpu_findPK13RefRandstrobePKmS3_Pmii_param_1,
	.param .u64 .ptr .align 1 _Z8gpu_findPK13RefRandstrobePKmS3_Pmii_param_2,
	.param .u64 .ptr .align 1 _Z8gpu_findPK13RefRandstrobePKmS3_Pmii_param_3,
	.param .u32 _Z8gpu_findPK13RefRandstrobePKmS3_Pmii_param_4,
	.param .u32 _Z8gpu_findPK13RefRandstrobePKmS3_Pmii_param_5
)
{
	.reg .pred 	%p<6>;
	.reg .b32 	%r<8>;
	.reg .b64 	%rd<35>;

	ld.param.u64 	%rd8, [_Z8gpu_findPK13RefRandstrobePKmS3_Pmii_param_0];
	ld.param.u64 	%rd9, [_Z8gpu_findPK13RefRandstrobePKmS3_Pmii_param_1];
	ld.param.u64 	%rd10, [_Z8gpu_findPK13RefRandstrobePKmS3_Pmii_param_2];
	ld.param.u64 	%rd11, [_Z8gpu_findPK13RefRandstrobePKmS3_Pmii_param_3];
	ld.param.u32 	%r3, [_Z8gpu_findPK13RefRandstrobePKmS3_Pmii_param_4];
	ld.param.u32 	%r2, [_Z8gpu_findPK13RefRandstrobePKmS3_Pmii_param_5];
	cvta.to.global.u64 	%rd1, %rd11;
	mov.u32 	%r4, %ctaid.x;
	mov.u32 	%r5, %ntid.x;
	mov.u32 	%r6, %tid.x;
	mad.lo.s32 	%r1, %r4, %r5, %r6;
	setp.ge.s32 	%p1, %r1, %r3;
	@%p1 bra 	$L__BB2_8;
	cvta.to.global.u64 	%rd12, %rd10;
	cvta.to.global.u64 	%rd13, %rd9;
	mul.wide.s32 	%rd14, %r1, 8;
	add.s64 	%rd15, %rd12, %rd14;
	ld.global.u64 	%rd2, [%rd15];
	sub.s32 	%r7, 64, %r2;
	shr.u64 	%rd16, %rd2, %r7;
	shl.b64 	%rd17, %rd16, 3;
	and.b64  	%rd18, %rd17, 34359738360;
	add.s64 	%rd19, %rd13, %rd18;
	ld.global.u64 	%rd34, [%rd19];
	add.s64 	%rd20, %rd17, 8;
	and.b64  	%rd21, %rd20, 34359738360;
	add.s64 	%rd22, %rd13, %rd21;
	ld.global.u64 	%rd4, [%rd22];
	setp.eq.s64 	%p2, %rd34, %rd4;
	@%p2 bra 	$L__BB2_9;
	setp.ge.u64 	%p3, %rd34, %rd4;
	@%p3 bra 	$L__BB2_7;
	cvta.to.global.u64 	%rd5, %rd8;
$L__BB2_4:
	shl.b64 	%rd23, %rd34, 4;
	add.s64 	%rd24, %rd5, %rd23;
	ld.global.u64 	%rd25, [%rd24];
	setp.ne.s64 	%p4, %rd25, %rd2;
	@%p4 bra 	$L__BB2_6;
	add.s64 	%rd30, %rd1, %rd14;
	st.global.u64 	[%rd30], %rd34;
	bra.uni 	$L__BB2_8;
$L__BB2_6:
	add.s64 	%rd34, %rd34, 1;
	setp.lt.u64 	%p5, %rd34, %rd4;
	@%p5 bra 	$L__BB2_4;
$L__BB2_7:
	add.s64 	%rd27, %rd1, %rd14;
	mov.b64 	%rd28, -1;
	st.global.u64 	[%rd27], %rd28;
$L__BB2_8:
	ret;
$L__BB2_9:
	add.s64 	%rd32, %rd1, %rd14;
	mov.b64 	%rd33, -1;
	st.global.u64 	[%rd32], %rd33;
	bra.uni 	$L__BB2_8;

}


// ===== COMPILED SASS (sm_100) =====

	.target	sm_100

	.elftype	@"ET_EXEC"


//--------------------- .note.nv.tkinfo           --------------------------
	.section	.note.nv.tkinfo,"",@"SHT_NOTE"
	.sectionflags	@"SHF_NOTE_NV_TKINFO"
	.tkinfo
        /*0018*/ 	.word	0x00000002
        /*0030*/ 	.string	""
        /*0030*/ 	.string	"ptxas"
        /*0030*/ 	.string	"Cuda compilation tools, release 13.0, V13.0.88"
        /*0030*/ 	.string	"Build cuda_13.0.r13.0/compiler.36424714_0"
        /*0030*/ 	.string	"-arch sm_100 -m 64 "



//--------------------- .note.nv.cuinfo           --------------------------
	.section	.note.nv.cuinfo,"",@"SHT_NOTE"
	.sectionflags	@"SHF_NOTE_NV_CUINFO"
        /*0018*/ 	.short	0x0002
        /*001a*/ 	.short	0x0064
        /*001c*/ 	.short	0x0082
	.zero		2


//--------------------- .nv.info                  --------------------------
	.section	.nv.info,"",@"SHT_CUDA_INFO"
	.align	4


	//----- nvinfo : EIATTR_REGCOUNT
	.align		4
        /*0000*/ 	.byte	0x04, 0x2f
        /*0002*/ 	.short	(.L_1 - .L_0)
	.align		4
.L_0:
        /*0004*/ 	.word	index@(_Z22gpu_find_single_threadPK13RefRandstrobePKmS3_Pmii)
        /*0008*/ 	.word	0x00000012


	//----- nvinfo : EIATTR_FRAME_SIZE
	.align		4
.L_1:
        /*000c*/ 	.byte	0x04, 0x11
        /*000e*/ 	.short	(.L_3 - .L_2)
	.align		4
.L_2:
        /*0010*/ 	.word	index@(_Z22gpu_find_single_threadPK13RefRandstrobePKmS3_Pmii)
        /*0014*/ 	.word	0x00000000


	//----- nvinfo : EIATTR_REGCOUNT
	.align		4
.L_3:
        /*0018*/ 	.byte	0x04, 0x2f
        /*001a*/ 	.short	(.L_5 - .L_4)
	.align		4
.L_4:
        /*001c*/ 	.word	index@(_Z11gpu_find_bsPK13RefRandstrobePKmS3_Pmii)
        /*0020*/ 	.word	0x00000012


	//----- nvinfo : EIATTR_FRAME_SIZE
	.align		4
.L_5:
        /*0024*/ 	.byte	0x04, 0x11
        /*0026*/ 	.short	(.L_7 - .L_6)
	.align		4
.L_6:
        /*0028*/ 	.word	index@(_Z11gpu_find_bsPK13RefRandstrobePKmS3_Pmii)
        /*002c*/ 	.word	0x00000000


	//----- nvinfo : EIATTR_REGCOUNT
	.align		4
.L_7:
        /*0030*/ 	.byte	0x04, 0x2f
        /*0032*/ 	.short	(.L_9 - .L_8)
	.align		4
.L_8:
        /*0034*/ 	.word	index@(_Z8gpu_findPK13RefRandstrobePKmS3_Pmii)
        /*0038*/ 	.word	0x0000000c


	//----- nvinfo : EIATTR_FRAME_SIZE
	.align		4
.L_9:
        /*003c*/ 	.byte	0x04, 0x11
        /*003e*/ 	.short	(.L_11 - .L_10)
	.align		4
.L_10:
        /*0040*/ 	.word	index@(_Z8gpu_findPK13RefRandstrobePKmS3_Pmii)
        /*0044*/ 	.word	0x00000000


	//----- nvinfo : EIATTR_MIN_STACK_SIZE
	.align		4
.L_11:
        /*0048*/ 	.byte	0x04, 0x12
        /*004a*/ 	.short	(.L_13 - .L_12)
	.align		4
.L_12:
        /*004c*/ 	.word	index@(_Z8gpu_findPK13RefRandstrobePKmS3_Pmii)
        /*0050*/ 	.word	0x00000000


	//----- nvinfo : EIATTR_MIN_STACK_SIZE
	.align		4
.L_13:
        /*0054*/ 	.byte	0x04, 0x12
        /*0056*/ 	.short	(.L_15 - .L_14)
	.align		4
.L_14:
        /*0058*/ 	.word	index@(_Z11gpu_find_bsPK13RefRandstrobePKmS3_Pmii)
        /*005c*/ 	.word	0x00000000


	//----- nvinfo : EIATTR_MIN_STACK_SIZE
	.align		4
.L_15:
        /*0060*/ 	.byte	0x04, 0x12
        /*0062*/ 	.short	(.L_17 - .L_16)
	.align		4
.L_16:
        /*0064*/ 	.word	index@(_Z22gpu_find_single_threadPK13RefRandstrobePKmS3_Pmii)
        /*0068*/ 	.word	0x00000000
.L_17:


//--------------------- .nv.compat                --------------------------
	.section	.nv.compat,"",@"SHT_CUDA_COMPAT_INFO"
	.align	4
        /*0000*/ 	.byte	0x02, 0x09, 0x00, 0x00, 0x02, 0x02, 0x01, 0x00, 0x02, 0x05, 0x05, 0x00, 0x03, 0x07, 0x01, 0x01
        /*0010*/ 	.byte	0x02, 0x03, 0x00, 0x00, 0x02, 0x06, 0x01, 0x00, 0x04, 0x0b, 0x08, 0x00, 0x09, 0x00, 0x00, 0x00
        /*0020*/ 	.byte	0x00, 0x00, 0x00, 0x00


//--------------------- .nv.info._Z8gpu_findPK13RefRandstrobePKmS3_Pmii --------------------------
	.section	.nv.info._Z8gpu_findPK13RefRandstrobePKmS3_Pmii,"",@"SHT_CUDA_INFO"
	.sectionflags	@""
	.align	4


	//----- nvinfo : EIATTR_CUDA_API_VERSION
	.align		4
        /*0000*/ 	.byte	0x04, 0x37
        /*0002*/ 	.short	(.L_19 - .L_18)
.L_18:
        /*0004*/ 	.word	0x00000082


	//----- nvinfo : EIATTR_KPARAM_INFO
	.align		4
.L_19:
        /*0008*/ 	.byte	0x04, 0x17
        /*000a*/ 	.short	(.L_21 - .L_20)
.L_20:
        /*000c*/ 	.word	0x00000000
        /*0010*/ 	.short	0x0005
        /*0012*/ 	.short	0x0024
        /*0014*/ 	.byte	0x00, 0xf0, 0x11, 0x00


	//----- nvinfo : EIATTR_KPARAM_INFO
	.align		4
.L_21:
        /*0018*/ 	.byte	0x04, 0x17
        /*001a*/ 	.short	(.L_23 - .L_22)
.L_22:
        /*001c*/ 	.word	0x00000000
        /*0020*/ 	.short	0x0004
        /*0022*/ 	.short	0x0020
        /*0024*/ 	.byte	0x00, 0xf0, 0x11, 0x00


	//----- nvinfo : EIATTR_KPARAM_INFO
	.align		4
.L_23:
        /*0028*/ 	.byte	0x04, 0x17
        /*002a*/ 	.short	(.L_25 - .L_24)
.L_24:
        /*002c*/ 	.word	0x00000000
        /*0030*/ 	.short	0x0003
        /*0032*/ 	.short	0x0018
        /*0034*/ 	.byte	0x00, 0xf5, 0x21, 0x00


	//----- nvinfo : EIATTR_KPARAM_INFO
	.align		4
.L_25:
        /*0038*/ 	.byte	0x04, 0x17
        /*003a*/ 	.short	(.L_27 - .L_26)
.L_26:
        /*003c*/ 	.word	0x00000000
        /*0040*/ 	.short	0x0002
        /*0042*/ 	.short	0x0010
        /*0044*/ 	.byte	0x00, 0xf5, 0x21, 0x00


	//----- nvinfo : EIATTR_KPARAM_INFO
	.align		4
.L_27:
        /*0048*/ 	.byte	0x04, 0x17
        /*004a*/ 	.short	(.L_29 - .L_28)
.L_28:
        /*004c*/ 	.word	0x00000000
        /*0050*/ 	.short	0x0001
        /*0052*/ 	.short	0x0008
        /*0054*/ 	.byte	0x00, 0xf5, 0x21, 0x00


	//----- nvinfo : EIATTR_KPARAM_INFO
	.align		4
.L_29:
        /*0058*/ 	.byte	0x04, 0x17
        /*005a*/ 	.short	(.L_31 - .L_30)
.L_30:
        /*005c*/ 	.word	0x00000000
        /*0060*/ 	.short	0x0000
        /*0062*/ 	.short	0x0000
        /*0064*/ 	.byte	0x00, 0xf5, 0x21, 0x00


	//----- nvinfo : EIATTR_SPARSE_MMA_MASK
	.align		4
.L_31:
        /*0068*/ 	.byte	0x03, 0x50
        /*006a*/ 	.short	0x0000


	//----- nvinfo : EIATTR_MAXREG_COUNT
	.align		4
        /*006c*/ 	.byte	0x03, 0x1b
        /*006e*/ 	.short	0x00ff


	//----- nvinfo : EIATTR_MERCURY_ISA_VERSION
	.align		4
        /*0070*/ 	.byte	0x03, 0x5f
        /*0072*/ 	.short	0x0101


	//----- nvinfo : EIATTR_VRC_CTA_INIT_COUNT
	.align		4
        /*0074*/ 	.byte	0x02, 0x4a
	.zero		1
	.zero		1


	//----- nvinfo : EIATTR_EXIT_INSTR_OFFSETS
	.align		4
        /*0078*/ 	.byte	0x04, 0x1c
        /*007a*/ 	.short	(.L_33 - .L_32)


	//   ....[0]....
.L_32:
        /*007c*/ 	.word	0x00000070


	//   ....[1]....
        /*0080*/ 	.word	0x00000390


	//   ....[2]....
        /*0084*/ 	.word	0x00000400


	//   ....[3]....
        /*0088*/ 	.word	0x00000460


	//----- nvinfo : EIATTR_CRS_STACK_SIZE
	.align		4
.L_33:
        /*008c*/ 	.byte	0x04, 0x1e
        /*008e*/ 	.short	(.L_35 - .L_34)
.L_34:
        /*0090*/ 	.word	0x00000000


	//----- nvinfo : EIATTR_CBANK_PARAM_SIZE
	.align		4
.L_35:
        /*0094*/ 	.byte	0x03, 0x19
        /*0096*/ 	.short	0x0028


	//----- nvinfo : EIATTR_PARAM_CBANK
	.align		4
        /*0098*/ 	.byte	0x04, 0x0a
        /*009a*/ 	.short	(.L_37 - .L_36)
	.align		4
.L_36:
        /*009c*/ 	.word	index@(.nv.constant0._Z8gpu_findPK13RefRandstrobePKmS3_Pmii)
        /*00a0*/ 	.short	0x0380
        /*00a2*/ 	.short	0x0028


	//----- nvinfo : EIATTR_SW_WAR
	.align		4
.L_37:
        /*00a4*/ 	.byte	0x04, 0x36
        /*00a6*/ 	.short	(.L_39 - .L_38)
.L_38:
        /*00a8*/ 	.word	0x00000008
.L_39:


//--------------------- .nv.info._Z11gpu_find_bsPK13RefRandstrobePKmS3_Pmii --------------------------
	.section	.nv.info._Z11gpu_find_bsPK13RefRandstrobePKmS3_Pmii,"",@"SHT_CUDA_INFO"
	.sectionflags	@""
	.align	4


	//----- nvinfo : EIATTR_CUDA_API_VERSION
	.align		4
        /*0000*/ 	.byte	0x04, 0x37
        /*0002*/ 	.short	(.L_41 - .L_40)
.L_40:
        /*0004*/ 	.word	0x00000082


	//----- nvinfo : EIATTR_KPARAM_INFO
	.align		4
.L_41:
        /*0008*/ 	.byte	0x04, 0x17
        /*000a*/ 	.short	(.L_43 - .L_42)
.L_42:
        /*000c*/ 	.word	0x00000000
        /*0010*/ 	.short	0x0005
        /*0012*/ 	.short	0x0024
        /*0014*/ 	.byte	0x00, 0xf0, 0x11, 0x00


	//----- nvinfo : EIATTR_KPARAM_INFO
	.align		4
.L_43:
        /*0018*/ 	.byte	0x04, 0x17
        /*001a*/ 	.short	(.L_45 - .L_44)
.L_44:
        /*001c*/ 	.word	0x00000000
        /*0020*/ 	.short	0x0004
        /*0022*/ 	.short	0x0020
        /*0024*/ 	.byte	0x00, 0xf0, 0x11, 0x00


	//----- nvinfo : EIATTR_KPARAM_INFO
	.align		4
.L_45:
        /*0028*/ 	.byte	0x04, 0x17
        /*002a*/ 	.short	(.L_47 - .L_46)
.L_46:
        /*002c*/ 	.word	0x00000000
        /*0030*/ 	.short	0x0003
        /*0032*/ 	.short	0x0018
        /*0034*/ 	.byte	0x00, 0xf5, 0x21, 0x00


	//----- nvinfo : EIATTR_KPARAM_INFO
	.align		4
.L_47:
        /*0038*/ 	.byte	0x04, 0x17
        /*003a*/ 	.short	(.L_49 - .L_48)
.L_48:
        /*003c*/ 	.word	0x00000000
        /*0040*/ 	.short	0x0002
        /*0042*/ 	.short	0x0010
        /*0044*/ 	.byte	0x00, 0xf5, 0x21, 0x00


	//----- nvinfo : EIATTR_KPARAM_INFO
	.align		4
.L_49:
        /*0048*/ 	.byte	0x04, 0x17
        /*004a*/ 	.short	(.L_51 - .L_50)
.L_50:
        /*004c*/ 	.word	0x00000000
        /*0050*/ 	.short	0x0001
        /*0052*/ 	.short	0x0008
        /*0054*/ 	.byte	0x00, 0xf5, 0x21, 0x00


	//----- nvinfo : EIATTR_KPARAM_INFO
	.align		4
.L_51:
        /*0058*/ 	.byte	0x04, 0x17
        /*005a*/ 	.short	(.L_53 - .L_52)
.L_52:
        /*005c*/ 	.word	0x00000000
        /*0060*/ 	.short	0x0000
        /*0062*/ 	.short	0x0000
        /*0064*/ 	.byte	0x00, 0xf5, 0x21, 0x00


	//----- nvinfo : EIATTR_SPARSE_MMA_MASK
	.align		4
.L_53:
        /*0068*/ 	.byte	0x03, 0x50
        /*006a*/ 	.short	0x0000


	//----- nvinfo : EIATTR_MAXREG_COUNT
	.align		4
        /*006c*/ 	.byte	0x03, 0x1b
        /*006e*/ 	.short	0x00ff


	//----- nvinfo : EIATTR_MERCURY_ISA_VERSION
	.align		4
        /*0070*/ 	.byte	0x03, 0x5f
        /*0072*/ 	.short	0x0101


	//----- nvinfo : EIATTR_VRC_CTA_INIT_COUNT
	.align		4
        /*0074*/ 	.byte	0x02, 0x4a
	.zero		1
	.zero		1


	//----- nvinfo : EIATTR_EXIT_INSTR_OFFSETS
	.align		4
        /*0078*/ 	.byte	0x04, 0x1c
        /*007a*/ 	.short	(.L_55 - .L_54)


	//   ....[0]....
.L_54:
        /*007c*/ 	.word	0x000004c0


	//----- nvinfo : EIATTR_CRS_STACK_SIZE
	.align		4
.L_55:
        /*0080*/ 	.byte	0x04, 0x1e
        /*0082*/ 	.short	(.L_57 - .L_56)
.L_56:
        /*0084*/ 	.word	0x00000000


	//----- nvinfo : EIATTR_CBANK_PARAM_SIZE
	.align		4
.L_57:
        /*0088*/ 	.byte	0x03, 0x19
        /*008a*/ 	.short	0x0028


	//----- nvinfo : EIATTR_PARAM_CBANK
	.align		4
        /*008c*/ 	.byte	0x04, 0x0a
        /*008e*/ 	.short	(.L_59 - .L_58)
	.align		4
.L_58:
        /*0090*/ 	.word	index@(.nv.constant0._Z11gpu_find_bsPK13RefRandstrobePKmS3_Pmii)
        /*0094*/ 	.short	0x0380
        /*0096*/ 	.short	0x0028


	//----- nvinfo : EIATTR_SW_WAR
	.align		4
.L_59:
        /*0098*/ 	.byte	0x04, 0x36
        /*009a*/ 	.short	(.L_61 - .L_60)
.L_60:
        /*009c*/ 	.word	0x00000008
.L_61:


//--------------------- .nv.info._Z22gpu_find_single_threadPK13RefRandstrobePKmS3_Pmii --------------------------
	.section	.nv.info._Z22gpu_find_single_threadPK13RefRandstrobePKmS3_Pmii,"",@"SHT_CUDA_INFO"
	.sectionflags	@""
	.align	4


	//----- nvinfo : EIATTR_CUDA_API_VERSION
	.align		4
        /*0000*/ 	.byte	0x04, 0x37
        /*0002*/ 	.short	(.L_63 - .L_62)
.L_62:
        /*0004*/ 	.word	0x00000082


	//----- nvinfo : EIATTR_KPARAM_INFO
	.align		4
.L_63:
        /*0008*/ 	.byte	0x04, 0x17
        /*000a*/ 	.short	(.L_65 - .L_64)
.L_64:
        /*000c*/ 	.word	0x00000000
        /*0010*/ 	.short	0x0005
        /*0012*/ 	.short	0x0024
        /*0014*/ 	.byte	0x00, 0xf0, 0x11, 0x00


	//----- nvinfo : EIATTR_KPARAM_INFO
	.align		4
.L_65:
        /*0018*/ 	.byte	0x04, 0x17
        /*001a*/ 	.short	(.L_67 - .L_66)
.L_66:
        /*001c*/ 	.word	0x00000000
        /*0020*/ 	.short	0x0004
        /*0022*/ 	.short	0x0020
        /*0024*/ 	.byte	0x00, 0xf0, 0x11, 0x00


	//----- nvinfo : EIATTR_KPARAM_INFO
	.align		4
.L_67:
        /*0028*/ 	.byte	0x04, 0x17
        /*002a*/ 	.short	(.L_69 - .L_68)
.L_68:
        /*002c*/ 	.word	0x00000000
        /*0030*/ 	.short	0x0003
        /*0032*/ 	.short	0x0018
        /*0034*/ 	.byte	0x00, 0xf5, 0x21, 0x00


	//----- nvinfo : EIATTR_KPARAM_INFO
	.align		4
.L_69:
        /*0038*/ 	.byte	0x04, 0x17
        /*003a*/ 	.short	(.L_71 - .L_70)
.L_70:
        /*003c*/ 	.word	0x00000000
        /*0040*/ 	.short	0x0002
        /*0042*/ 	.short	0x0010
        /*0044*/ 	.byte	0x00, 0xf5, 0x21, 0x00


	//----- nvinfo : EIATTR_KPARAM_INFO
	.align		4
.L_71:
        /*0048*/ 	.byte	0x04, 0x17
        /*004a*/ 	.short	(.L_73 - .L_72)
.L_72:
        /*004c*/ 	.word	0x00000000
        /*0050*/ 	.short	0x0001
        /*0052*/ 	.short	0x0008
        /*0054*/ 	.byte	0x00, 0xf5, 0x21, 0x00


	//----- nvinfo : EIATTR_KPARAM_INFO
	.align		4
.L_73:
        /*0058*/ 	.byte	0x04, 0x17
        /*005a*/ 	.short	(.L_75 - .L_74)
.L_74:
        /*005c*/ 	.word	0x00000000
        /*0060*/ 	.short	0x0000
        /*0062*/ 	.short	0x0000
        /*0064*/ 	.byte	0x00, 0xf5, 0x21, 0x00


	//----- nvinfo : EIATTR_SPARSE_MMA_MASK
	.align		4
.L_75:
        /*0068*/ 	.byte	0x03, 0x50
        /*006a*/ 	.short	0x0000


	//----- nvinfo : EIATTR_MAXREG_COUNT
	.align		4
        /*006c*/ 	.byte	0x03, 0x1b
        /*006e*/ 	.short	0x00ff


	//----- nvinfo : EIATTR_MERCURY_ISA_VERSION
	.align		4
        /*0070*/ 	.byte	0x03, 0x5f
        /*0072*/ 	.short	0x0101


	//----- nvinfo : EIATTR_VRC_CTA_INIT_COUNT
	.align		4
        /*0074*/ 	.byte	0x02, 0x4a
	.zero		1
	.zero		1


	//----- nvinfo : EIATTR_EXIT_INSTR_OFFSETS
	.align		4
        /*0078*/ 	.byte	0x04, 0x1c
        /*007a*/ 	.short	(.L_77 - .L_76)


	//   ....[0]....
.L_76:
        /*007c*/ 	.word	0x00000060


	//   ....[1]....
        /*0080*/ 	.word	0x00000480


	//----- nvinfo : EIATTR_CBANK_PARAM_SIZE
	.align		4
.L_77:
        /*0084*/ 	.byte	0x03, 0x19
        /*0086*/ 	.short	0x0028


	//----- nvinfo : EIATTR_PARAM_CBANK
	.align		4
        /*0088*/ 	.byte	0x04, 0x0a
        /*008a*/ 	.short	(.L_79 - .L_78)
	.align		4
.L_78:
        /*008c*/ 	.word	index@(.nv.constant0._Z22gpu_find_single_threadPK13RefRandstrobePKmS3_Pmii)
        /*0090*/ 	.short	0x0380
        /*0092*/ 	.short	0x0028


	//----- nvinfo : EIATTR_SW_WAR
	.align		4
.L_79:
        /*0094*/ 	.byte	0x04, 0x36
        /*0096*/ 	.short	(.L_81 - .L_80)
.L_80:
        /*0098*/ 	.word	0x00000008
.L_81:


//--------------------- .nv.callgraph             --------------------------
	.section	.nv.callgraph,"",@"SHT_CUDA_CALLGRAPH"
	.align	4
	.sectionentsize	8
	.align		4
        /*0000*/ 	.word	0x00000000
	.align		4
        /*0004*/ 	.word	0xffffffff
	.align		4
        /*0008*/ 	.word	0x00000000
	.align		4
        /*000c*/ 	.word	0xfffffffe
	.align		4
        /*0010*/ 	.word	0x00000000
	.align		4
        /*0014*/ 	.word	0xfffffffd
	.align		4
        /*0018*/ 	.word	0x00000000
	.align		4
        /*001c*/ 	.word	0xfffffffc


//--------------------- .text._Z8gpu_findPK13RefRandstrobePKmS3_Pmii --------------------------
	.section	.text._Z8gpu_findPK13RefRandstrobePKmS3_Pmii,"ax",@progbits
	.align	128
        .global         _Z8gpu_findPK13RefRandstrobePKmS3_Pmii
        .type           _Z8gpu_findPK13RefRandstrobePKmS3_Pmii,@function
        .size           _Z8gpu_findPK13RefRandstrobePKmS3_Pmii,(.L_x_19 - _Z8gpu_findPK13RefRandstrobePKmS3_Pmii)
        .other          _Z8gpu_findPK13RefRandstrobePKmS3_Pmii,@"STO_CUDA_ENTRY STV_DEFAULT"
_Z8gpu_findPK13RefRandstrobePKmS3_Pmii:
.text._Z8gpu_findPK13RefRandstrobePKmS3_Pmii:
[----:B------:R-:W-:Y:S01]  /*0000*/  LDC R1, c[0x0][0x37c] ;  /* 0x0000df00ff017b82 */ /* 0x000fe20000000800 */
[----:B------:R-:W0:Y:S07]  /*0010*/  S2R R3, SR_TID.X ;  /* 0x0000000000037919 */ /* 0x000e2e0000002100 */
[----:B------:R-:W0:Y:S01]  /*0020*/  S2UR UR4, SR_CTAID.X ;  /* 0x00000000000479c3 */ /* 0x000e220000002500 */
[----:B------:R-:W1:Y:S07]  /*0030*/  LDCU UR5, c[0x0][0x3a0] ;  /* 0x00007400ff0577ac */ /* 0x000e6e0008000800 */
[----:B------:R-:W0:Y:S02]  /*0040*/  LDC R0, c[0x0][0x360] ;  /* 0x0000d800ff007b82 */ /* 0x000e240000000800 */
[----:B0-----:R-:W-:-:S05]  /*0050*/  IMAD R0, R0, UR4, R3 ;  /* 0x0000000400007c24 */ /* 0x001fca000f8e0203 */
[----:B-1----:R-:W-:-:S13]  /*0060*/  ISETP.GE.AND P0, PT, R0, UR5, PT ;  /* 0x0000000500007c0c */ /* 0x002fda000bf06270 */
[----:B------:R-:W-:Y:S05]  /*0070*/  @P0 EXIT ;  /* 0x000000000000094d */ /* 0x000fea0003800000 */
[----:B------:R-:W0:Y:S01]  /*0080*/  LDC.64 R2, c[0x0][0x390] ;  /* 0x0000e400ff027b82 */ /* 0x000e220000000a00 */
[----:B------:R-:W1:Y:S01]  /*0090*/  LDCU.64 UR6, c[0x0][0x358] ;  /* 0x00006b00ff0677ac */ /* 0x000e620008000a00 */
[----:B------:R-:W2:Y:S01]  /*00a0*/  LDCU UR4, c[0x0][0x3a4] ;  /* 0x00007480ff0477ac */ /* 0x000ea20008000800 */
[----:B------:R-:W3:Y:S01]  /*00b0*/  LDCU.64 UR8, c[0x0][0x388] ;  /* 0x00007100ff0877ac */ /* 0x000ee20008000a00 */
[----:B0-----:R-:W-:-:S06]  /*00c0*/  IMAD.WIDE R2, R0, 0x8, R2 ;  /* 0x0000000800027825 */ /* 0x001fcc00078e0202 */
[----:B-1----:R-:W4:Y:S01]  /*00d0*/  LDG.E.64 R2, desc[UR6][R2.64] ;  /* 0x0000000602027981 */ /* 0x002f22000c1e1b00 */
[----:B--2---:R-:W-:-:S06]  /*00e0*/  UIADD3 UR4, UPT, UPT, -UR4, 0x40, URZ ;  /* 0x0000004004047890 */ /* 0x004fcc000fffe1ff */
[--C-:B----4-:R-:W-:Y:S02]  /*00f0*/  SHF.R.U64 R7, R2, UR4, R3.reuse ;  /* 0x0000000402077c19 */ /* 0x110fe40008001203 */
[----:B------:R-:W-:-:S03]  /*0100*/  SHF.R.U32.HI R8, RZ, UR4, R3 ;  /* 0x00000004ff087c19 */ /* 0x000fc60008011603 */
[----:B------:R-:W0:Y:S01]  /*0110*/  LDCU.64 UR4, c[0x0][0x380] ;  /* 0x00007000ff0477ac */ /* 0x000e220008000a00 */
[C---:B------:R-:W-:Y:S01]  /*0120*/  IMAD.SHL.U32 R6, R7.reuse, 0x8, RZ ;  /* 0x0000000807067824 */ /* 0x040fe200078e00ff */
[----:B------:R-:W-:-:S04]  /*0130*/  SHF.L.U64.HI R7, R7, 0x3, R8 ;  /* 0x0000000307077819 */ /* 0x000fc80000010208 */
[C---:B------:R-:W-:Y:S02]  /*0140*/  IADD3 R4, P0, PT, R6.reuse, 0x8, RZ ;  /* 0x0000000806047810 */ /* 0x040fe40007f1e0ff */
[----:B------:R-:W-:Y:S02]  /*0150*/  LOP3.LUT R6, R6, 0xfffffff8, RZ, 0xc0, !PT ;  /* 0xfffffff806067812 */ /* 0x000fe400078ec0ff */
[----:B------:R-:W-:Y:S01]  /*0160*/  LOP3.LUT R4, R4, 0xfffffff8, RZ, 0xc0, !PT ;  /* 0xfffffff804047812 */ /* 0x000fe200078ec0ff */
[----:B------:R-:W-:Y:S01]  /*0170*/  IMAD.X R5, RZ, RZ, R7, P0 ;  /* 0x000000ffff057224 */ /* 0x000fe200000e0607 */
[----:B------:R-:W-:Y:S02]  /*0180*/  LOP3.LUT R7, R7, 0x7, RZ, 0xc0, !PT ;  /* 0x0000000707077812 */ /* 0x000fe400078ec0ff */
[----:B---3--:R-:W-:Y:S02]  /*0190*/  IADD3 R6, P0, PT, R6, UR8, RZ ;  /* 0x0000000806067c10 */ /* 0x008fe4000ff1e0ff */
[----:B------:R-:W-:-:S02]  /*01a0*/  IADD3 R4, P1, PT, R4, UR8, RZ ;  /* 0x0000000804047c10 */ /* 0x000fc4000ff3e0ff */
[----:B------:R-:W-:Y:S02]  /*01b0*/  LOP3.LUT R5, R5, 0x7, RZ, 0xc0, !PT ;  /* 0x0000000705057812 */ /* 0x000fe400078ec0ff */
[----:B------:R-:W-:Y:S02]  /*01c0*/  IADD3.X R7, PT, PT, R7, UR9, RZ, P0, !PT ;  /* 0x0000000907077c10 */ /* 0x000fe400087fe4ff */
[----:B------:R-:W-:-:S04]  /*01d0*/  IADD3.X R5, PT, PT, R5, UR9, RZ, P1, !PT ;  /* 0x0000000905057c10 */ /* 0x000fc80008ffe4ff */
[----:B------:R-:W2:Y:S04]  /*01e0*/  LDG.E.64 R6, desc[UR6][R6.64] ;  /* 0x0000000606067981 */ /* 0x000ea8000c1e1b00 */
[----:B------:R-:W2:Y:S02]  /*01f0*/  LDG.E.64 R4, desc[UR6][R4.64] ;  /* 0x0000000604047981 */ /* 0x000ea4000c1e1b00 */
[----:B--2---:R-:W-:-:S04]  /*0200*/  ISETP.NE.U32.AND P0, PT, R6, R4, PT ;  /* 0x000000040600720c */ /* 0x004fc80003f05070 */
[----:B------:R-:W-:-:S13]  /*0210*/  ISETP.NE.AND.EX P0, PT, R7, R5, PT, P0 ;  /* 0x000000050700720c */ /* 0x000fda0003f05300 */
[----:B0-----:R-:W-:Y:S05]  /*0220*/  @!P0 BRA `(.L_x_0) ;  /* 0x0000000000788947 */ /* 0x001fea0003800000 */
[----:B------:R-:W-:Y:S02]  /*0230*/  IMAD.MOV.U32 R9, RZ, RZ, R6 ;  /* 0x000000ffff097224 */ /* 0x000fe400078e0006 */
[----:B------:R-:W-:-:S03]  /*0240*/  IMAD.MOV.U32 R8, RZ, RZ, R7 ;  /* 0x000000ffff087224 */ /* 0x000fc600078e0007 */
[----:B------:R-:W-:-:S04]  /*0250*/  ISETP.GE.U32.AND P0, PT, R9, R4, PT ;  /* 0x000000040900720c */ /* 0x000fc80003f06070 */
[----:B------:R-:W-:-:S13]  /*0260*/  ISETP.GE.U32.AND.EX P0, PT, R8, R5, PT, P0 ;  /* 0x000000050800720c */ /* 0x000fda0003f06100 */
[----:B------:R-:W-:Y:S05]  /*0270*/  @P0 BRA `(.L_x_1) ;  /* 0x0000000000300947 */ /* 0x000fea0003800000 */
[----:B------:R-:W-:Y:S01]  /*0280*/  BSSY.RECONVERGENT B0, `(.L_x_2) ;  /* 0x0000012000007945 */ /* 0x000fe20003800200 */
.L_x_4:
[----:B------:R-:W-:-:S04]  /*0290*/  LEA R6, P0, R9, UR4, 0x4 ;  /* 0x0000000409067c11 */ /* 0x000fc8000f8020ff */
[----:B------:R-:W-:-:S06]  /*02a0*/  LEA.HI.X R7, R9, UR5, R8, 0x4, P0 ;  /* 0x0000000509077c11 */ /* 0x000fcc00080f2408 */
[----:B------:R-:W2:Y:S02]  /*02b0*/  LDG.E.64 R6, desc[UR6][R6.64] ;  /* 0x0000000606067981 */ /* 0x000ea4000c1e1b00 */
[----:B--2---:R-:W-:-:S04]  /*02c0*/  ISETP.NE.U32.AND P0, PT, R6, R2, PT ;  /* 0x000000020600720c */ /* 0x004fc80003f05070 */
[----:B------:R-:W-:-:S13]  /*02d0*/  ISETP.NE.AND.EX P0, PT, R7, R3, PT, P0 ;  /* 0x000000030700720c */ /* 0x000fda0003f05300 */
[----:B------:R-:W-:Y:S05]  /*02e0*/  @!P0 BRA `(.L_x_3) ;  /* 0x00000000002c8947 */ /* 0x000fea0003800000 */
[----:B------:R-:W-:-:S05]  /*02f0*/  IADD3 R9, P0, PT, R9, 0x1, RZ ;  /* 0x0000000109097810 */ /* 0x000fca0007f1e0ff */
[----:B------:R-:W-:Y:S01]  /*0300*/  IMAD.X R8, RZ, RZ, R8, P0 ;  /* 0x000000ffff087224 */ /* 0x000fe200000e0608 */
[----:B------:R-:W-:-:S04]  /*0310*/  ISETP.GE.U32.AND P0, PT, R9, R4, PT ;  /* 0x000000040900720c */ /* 0x000fc80003f06070 */
[----:B------:R-:W-:-:S13]  /*0320*/  ISETP.GE.U32.AND.EX P0, PT, R8, R5, PT, P0 ;  /* 0x000000050800720c */ /* 0x000fda0003f06100 */
[----:B------:R-:W-:Y:S05]  /*0330*/  @!P0 BRA `(.L_x_4) ;  /* 0xfffffffc00d48947 */ /* 0x000fea000383ffff */
.L_x_1:
[----:B------:R-:W0:Y:S01]  /*0340*/  LDC.64 R2, c[0x0][0x398] ;  /* 0x0000e600ff027b82 */ /* 0x000e220000000a00 */
[----:B------:R-:W-:Y:S02]  /*0350*/  IMAD.MOV.U32 R4, RZ, RZ, -0x1 ;  /* 0xffffffffff047424 */ /* 0x000fe400078e00ff */
[----:B------:R-:W-:Y:S02]  /*0360*/  IMAD.MOV.U32 R5, RZ, RZ, -0x1 ;  /* 0xffffffffff057424 */ /* 0x000fe400078e00ff */
[----:B0-----:R-:W-:-:S05]  /*0370*/  IMAD.WIDE R2, R0, 0x8, R2 ;  /* 0x0000000800027825 */ /* 0x001fca00078e0202 */
[----:B------:R-:W-:Y:S01]  /*0380*/  STG.E.64 desc[UR6][R2.64], R4 ;  /* 0x0000000402007986 */ /* 0x000fe2000c101b06 */
[----:B------:R-:W-:Y:S05]  /*0390*/  EXIT ;  /* 0x000000000000794d */ /* 0x000fea0003800000 */
.L_x_3:
[----:B------:R-:W-:Y:S05]  /*03a0*/  BSYNC.RECONVERGENT B0 ;  /* 0x0000000000007941 */ /* 0x000fea0003800200 */
.L_x_2:
[----:B------:R-:W0:Y:S02]  /*03b0*/  LDC.64 R2, c[0x0][0x398] ;  /* 0x0000e600ff027b82 */ /* 0x000e240000000a00 */
[----:B0-----:R-:W-:-:S04]  /*03c0*/  IMAD.WIDE R4, R0, 0x8, R2 ;  /* 0x0000000800047825 */ /* 0x001fc800078e0202 */
[----:B------:R-:W-:Y:S02]  /*03d0*/  IMAD.MOV.U32 R2, RZ, RZ, R9 ;  /* 0x000000ffff027224 */ /* 0x000fe400078e0009 */
[----:B------:R-:W-:-:S05]  /*03e0*/  IMAD.MOV.U32 R3, RZ, RZ, R8 ;  /* 0x000000ffff037224 */ /* 0x000fca00078e0008 */
[----:B------:R-:W-:Y:S01]  /*03f0*/  STG.E.64 desc[UR6][R4.64], R2 ;  /* 0x0000000204007986 */ /* 0x000fe2000c101b06 */
[----:B------:R-:W-:Y:S05]  /*0400*/  EXIT ;  /* 0x000000000000794d */ /* 0x000fea0003800000 */
.L_x_0:
[----:B------:R-:W0:Y:S01]  /*0410*/  LDC.64 R2, c[0x0][0x398] ;  /* 0x0000e600ff027b82 */ /* 0x000e220000000a00 */
[----:B------:R-:W-:Y:S02]  /*0420*/  IMAD.MOV.U32 R4, RZ, RZ, -0x1 ;  /* 0xffffffffff047424 */ /* 0x000fe400078e00ff */
[----:B------:R-:W-:Y:S02]  /*0430*/  IMAD.MOV.U32 R5, RZ, RZ, -0x1 ;  /* 0xffffffffff057424 */ /* 0x000fe400078e00ff */
[----:B0-----:R-:W-:-:S05]  /*0440*/  IMAD.WIDE R2, R0, 0x8, R2 ;  /* 0x0000000800027825 */ /* 0x001fca00078e0202 */
[----:B------:R-:W-:Y:S01]  /*0450*/  STG.E.64 desc[UR6][R2.64], R4 ;  /* 0x0000000402007986 */ /* 0x000fe2000c101b06 */
[----:B------:R-:W-:Y:S05]  /*0460*/  EXIT ;  /* 0x000000000000794d */ /* 0x000fea0003800000 */
.L_x_5:
[----:B------:R-:W-:-:S00]  /*0470*/  BRA `(.L_x_5) ;  /* 0xfffffffc00fc7947 */ /* 0x000fc0000383ffff */
[----:B------:R-:W-:-:S00]  /*0480*/  NOP ;  /* 0x0000000000007918 */ /* 0x000fc00000000000 */
[----:B------:R-:W-:-:S00]  /*0490*/  NOP ;  /* 0x0000000000007918 */ /* 0x000fc00000000000 */
[----:B------:R-:W-:-:S00]  /*04a0*/  NOP ;  /* 0x0000000000007918 */ /* 0x000fc00000000000 */
[----:B------:R-:W-:-:S00]  /*04b0*/  NOP ;  /* 0x0000000000007918 */ /* 0x000fc00000000000 */
[----:B------:R-:W-:-:S00]  /*04c0*/  NOP ;  /* 0x0000000000007918 */ /* 0x000fc00000000000 */
[----:B------:R-:W-:-:S00]  /*04d0*/  NOP ;  /* 0x0000000000007918 */ /* 0x000fc00000000000 */
[----:B------:R-:W-:-:S00]  /*04e0*/  NOP ;  /* 0x0000000000007918 */ /* 0x000fc00000000000 */
[----:B------:R-:W-:-:S00]  /*04f0*/  NOP ;  /* 0x0000000000007918 */ /* 0x000fc00000000000 */
.L_x_19:


//--------------------- .text._Z11gpu_find_bsPK13RefRandstrobePKmS3_Pmii --------------------------
	.section	.text._Z11gpu_find_bsPK13RefRandstrobePKmS3_Pmii,"ax",@progbits
	.align	128
        .global         _Z11gpu_find_bsPK13RefRandstrobePKmS3_Pmii
        .type           _Z11gpu_find_bsPK13RefRandstrobePKmS3_Pmii,@function
        .size           _Z11gpu_find_bsPK13RefRandstrobePKmS3_Pmii,(.L_x_20 - _Z11gpu_find_bsPK13RefRandstrobePKmS3_Pmii)
        .other          _Z11gpu_find_bsPK13RefRandstrobePKmS3_Pmii,@"STO_CUDA_ENTRY STV_DEFAULT"
_Z11gpu_find_bsPK13RefRandstrobePKmS3_Pmii:
.text._Z11gpu_find_bsPK13RefRandstrobePKmS3_Pmii:
[----:B------:R-:W-:Y:S01]  /*0000*/  LDC R1, c[0x0][0x37c] ;  /* 0x0000df00ff017b82 */ /* 0x000fe20000000800 */
[----:B------:R-:W0:Y:S07]  /*0010*/  S2R R0, SR_TID.X ;  /* 0x0000000000007919 */ /* 0x000e2e0000002100 */
[----:B------:R-:W0:Y:S01]  /*0020*/  S2UR UR4, SR_CTAID.X ;  /* 0x00000000000479c3 */ /* 0x000e220000002500 */
[----:B------:R-:W1:Y:S01]  /*0030*/  LDCU UR5, c[0x0][0x3a4] ;  /* 0x00007480ff0577ac */ /* 0x000e620008000800 */
[----:B------:R-:W2:Y:S06]  /*0040*/  LDCU.64 UR6, c[0x0][0x358] ;  /* 0x00006b00ff0677ac */ /* 0x000eac0008000a00 */
[----:B------:R-:W0:Y:S01]  /*0050*/  LDC R3, c[0x0][0x360] ;  /* 0x0000d800ff037b82 */ /* 0x000e220000000800 */
[----:B------:R-:W3:Y:S01]  /*0060*/  LDCU UR8, c[0x0][0x370] ;  /* 0x00006e00ff0877ac */ /* 0x000ee20008000800 */
[----:B-1----:R-:W-:Y:S01]  /*0070*/  UIADD3 UR5, UPT, UPT, -UR5, 0x40, URZ ;  /* 0x0000004005057890 */ /* 0x002fe2000fffe1ff */
[C---:B0-----:R-:W-:Y:S01]  /*0080*/  IMAD R0, R3.reuse, UR4, R0 ;  /* 0x0000000403007c24 */ /* 0x041fe2000f8e0200 */
[----:B------:R-:W-:Y:S01]  /*0090*/  UMOV UR4, URZ ;  /* 0x000000ff00047c82 */ /* 0x000fe20008000000 */
[----:B--23--:R-:W-:-:S09]  /*00a0*/  IMAD R3, R3, UR8, RZ ;  /* 0x0000000803037c24 */ /* 0x00cfd2000f8e02ff */
.L_x_11:
[----:B0-----:R-:W0:Y:S01]  /*00b0*/  LDCU UR8, c[0x0][0x3a0] ;  /* 0x00007400ff0877ac */ /* 0x001e220008000800 */
[----:B------:R-:W-:Y:S01]  /*00c0*/  BSSY.RECONVERGENT B0, `(.L_x_6) ;  /* 0x000003d000007945 */ /* 0x000fe20003800200 */
[----:B------:R-:W-:Y:S01]  /*00d0*/  UIADD3 UR4, UPT, UPT, UR4, 0x1, URZ ;  /* 0x0000000104047890 */ /* 0x000fe2000fffe0ff */
[----:B-1----:R-:W1:Y:S03]  /*00e0*/  LDCU.64 UR10, c[0x0][0x380] ;  /* 0x00007000ff0a77ac */ /* 0x002e660008000a00 */
[----:B------:R-:W-:Y:S01]  /*00f0*/  UISETP.NE.AND UP0, UPT, UR4, 0x20, UPT ;  /* 0x000000200400788c */ /* 0x000fe2000bf05270 */
[----:B0-----:R-:W-:-:S13]  /*0100*/  ISETP.GE.AND P0, PT, R0, UR8, PT ;  /* 0x0000000800007c0c */ /* 0x001fda000bf06270 */
[----:B-12---:R-:W-:Y:S05]  /*0110*/  @P0 BRA `(.L_x_7) ;  /* 0x0000000000dc0947 */ /* 0x006fea0003800000 */
[----:B------:R-:W0:Y:S01]  /*0120*/  LDC.64 R4, c[0x0][0x390] ;  /* 0x0000e400ff047b82 */ /* 0x000e220000000a00 */
[----:B------:R-:W1:Y:S01]  /*0130*/  LDCU.64 UR8, c[0x0][0x388] ;  /* 0x00007100ff0877ac */ /* 0x000e620008000a00 */
[----:B0-----:R-:W-:-:S06]  /*0140*/  IMAD.WIDE R4, R0, 0x8, R4 ;  /* 0x0000000800047825 */ /* 0x001fcc00078e0204 */
[----:B------:R-:W2:Y:S02]  /*0150*/  LDG.E.64 R4, desc[UR6][R4.64] ;  /* 0x0000000604047981 */ /* 0x000ea4000c1e1b00 */
[--C-:B--2---:R-:W-:Y:S02]  /*0160*/  SHF.R.U64 R6, R4, UR5, R5.reuse ;  /* 0x0000000504067c19 */ /* 0x104fe40008001205 */
[----:B------:R-:W-:-:S03]  /*0170*/  SHF.R.U32.HI R7, RZ, UR5, R5 ;  /* 0x00000005ff077c19 */ /* 0x000fc60008011605 */
[C---:B------:R-:W-:Y:S01]  /*0180*/  IMAD.SHL.U32 R8, R6.reuse, 0x8, RZ ;  /* 0x0000000806087824 */ /* 0x040fe200078e00ff */
[----:B------:R-:W-:-:S04]  /*0190*/  SHF.L.U64.HI R6, R6, 0x3, R7 ;  /* 0x0000000306067819 */ /* 0x000fc80000010207 */
[C---:B------:R-:W-:Y:S02]  /*01a0*/  IADD3 R10, P0, PT, R8.reuse, 0x8, RZ ;  /* 0x00000008080a7810 */ /* 0x040fe40007f1e0ff */
[----:B------:R-:W-:Y:S02]  /*01b0*/  LOP3.LUT R8, R8, 0xfffffff8, RZ, 0xc0, !PT ;  /* 0xfffffff808087812 */ /* 0x000fe400078ec0ff */
[----:B------:R-:W-:Y:S01]  /*01c0*/  LOP3.LUT R10, R10, 0xfffffff8, RZ, 0xc0, !PT ;  /* 0xfffffff80a0a7812 */ /* 0x000fe200078ec0ff */
[----:B------:R-:W-:Y:S01]  /*01d0*/  IMAD.X R2, RZ, RZ, R6, P0 ;  /* 0x000000ffff027224 */ /* 0x000fe200000e0606 */
[----:B------:R-:W-:Y:S02]  /*01e0*/  LOP3.LUT R6, R6, 0x7, RZ, 0xc0, !PT ;  /* 0x0000000706067812 */ /* 0x000fe400078ec0ff */
[----:B-1----:R-:W-:Y:S02]  /*01f0*/  IADD3 R10, P1, PT, R10, UR8, RZ ;  /* 0x000000080a0a7c10 */ /* 0x002fe4000ff3e0ff */
[----:B------:R-:W-:-:S02]  /*0200*/  LOP3.LUT R2, R2, 0x7, RZ, 0xc0, !PT ;  /* 0x0000000702027812 */ /* 0x000fc400078ec0ff */
[----:B------:R-:W-:Y:S02]  /*0210*/  IADD3 R8, P0, PT, R8, UR8, RZ ;  /* 0x0000000808087c10 */ /* 0x000fe4000ff1e0ff */
[----:B------:R-:W-:Y:S02]  /*0220*/  IADD3.X R11, PT, PT, R2, UR9, RZ, P1, !PT ;  /* 0x00000009020b7c10 */ /* 0x000fe40008ffe4ff */
[----:B------:R-:W-:-:S04]  /*0230*/  IADD3.X R9, PT, PT, R6, UR9, RZ, P0, !PT ;  /* 0x0000000906097c10 */ /* 0x000fc800087fe4ff */
[----:B------:R-:W2:Y:S04]  /*0240*/  LDG.E.64 R10, desc[UR6][R10.64] ;  /* 0x000000060a0a7981 */ /* 0x000ea8000c1e1b00 */
[----:B------:R-:W2:Y:S02]  /*0250*/  LDG.E.64 R14, desc[UR6][R8.64] ;  /* 0x00000006080e7981 */ /* 0x000ea4000c1e1b00 */
[----:B--2---:R-:W-:-:S04]  /*0260*/  ISETP.NE.U32.AND P0, PT, R14, R10, PT ;  /* 0x0000000a0e00720c */ /* 0x004fc80003f05070 */
[----:B------:R-:W-:-:S13]  /*0270*/  ISETP.NE.AND.EX P0, PT, R15, R11, PT, P0 ;  /* 0x0000000b0f00720c */ /* 0x000fda0003f05300 */
[----:B------:R-:W0:Y:S01]  /*0280*/  @!P0 LDC.64 R6, c[0x0][0x398] ;  /* 0x0000e600ff068b82 */ /* 0x000e220000000a00 */
[----:B------:R-:W-:Y:S02]  /*0290*/  @!P0 IMAD.MOV.U32 R12, RZ, RZ, -0x1 ;  /* 0xffffffffff0c8424 */ /* 0x000fe400078e00ff */
[----:B------:R-:W-:Y:S02]  /*02a0*/  @!P0 IMAD.MOV.U32 R13, RZ, RZ, -0x1 ;  /* 0xffffffffff0d8424 */ /* 0x000fe400078e00ff */
[----:B0-----:R-:W-:-:S05]  /*02b0*/  @!P0 IMAD.WIDE R6, R0, 0x8, R6 ;  /* 0x0000000800068825 */ /* 0x001fca00078e0206 */
[----:B------:R0:W-:Y:S01]  /*02c0*/  @!P0 STG.E.64 desc[UR6][R6.64], R12 ;  /* 0x0000000c06008986 */ /* 0x0001e2000c101b06 */
[----:B------:R-:W-:Y:S05]  /*02d0*/  @!P0 BRA `(.L_x_7) ;  /* 0x00000000006c8947 */ /* 0x000fea0003800000 */
[----:B------:R-:W-:Y:S02]  /*02e0*/  IMAD.MOV.U32 R9, RZ, RZ, R14 ;  /* 0x000000ffff097224 */ /* 0x000fe400078e000e */
[----:B------:R-:W-:-:S03]  /*02f0*/  IMAD.MOV.U32 R2, RZ, RZ, R15 ;  /* 0x000000ffff027224 */ /* 0x000fc600078e000f */
[----:B------:R-:W-:-:S04]  /*0300*/  ISETP.GE.U32.AND P0, PT, R9, R10, PT ;  /* 0x0000000a0900720c */ /* 0x000fc80003f06070 */
[----:B------:R-:W-:-:S13]  /*0310*/  ISETP.GE.U32.AND.EX P0, PT, R2, R11, PT, P0 ;  /* 0x0000000b0200720c */ /* 0x000fda0003f06100 */
[----:B------:R-:W-:Y:S05]  /*0320*/  @P0 BRA `(.L_x_8) ;  /* 0x00000000002c0947 */ /* 0x000fea0003800000 */
.L_x_10:
[----:B0-----:R-:W-:-:S04]  /*0330*/  LEA R6, P0, R9, UR10, 0x4 ;  /* 0x0000000a09067c11 */ /* 0x001fc8000f8020ff */
        /* <DEDUP_REMOVED lines=10> */
.L_x_8:
[----:B------:R-:W1:Y:S01]  /*03e0*/  LDC.64 R4, c[0x0][0x398] ;  /* 0x0000e600ff047b82 */ /* 0x000e620000000a00 */
[----:B0-----:R-:W-:Y:S02]  /*03f0*/  IMAD.MOV.U32 R6, RZ, RZ, -0x1 ;  /* 0xffffffffff067424 */ /* 0x001fe400078e00ff */
[----:B------:R-:W-:Y:S02]  /*0400*/  IMAD.MOV.U32 R7, RZ, RZ, -0x1 ;  /* 0xffffffffff077424 */ /* 0x000fe400078e00ff */
[----:B-1----:R-:W-:-:S05]  /*0410*/  IMAD.WIDE R4, R0, 0x8, R4 ;  /* 0x0000000800047825 */ /* 0x002fca00078e0204 */
[----:B------:R2:W-:Y:S01]  /*0420*/  STG.E.64 desc[UR6][R4.64], R6 ;  /* 0x0000000604007986 */ /* 0x0005e2000c101b06 */
[----:B------:R-:W-:Y:S05]  /*0430*/  BRA `(.L_x_7) ;  /* 0x0000000000147947 */ /* 0x000fea0003800000 */
.L_x_9:
[----:B------:R-:W0:Y:S02]  /*0440*/  LDC.64 R4, c[0x0][0x398] ;  /* 0x0000e600ff047b82 */ /* 0x000e240000000a00 */
[----:B0-----:R-:W-:-:S04]  /*0450*/  IMAD.WIDE R6, R0, 0x8, R4 ;  /* 0x0000000800067825 */ /* 0x001fc800078e0204 */
[----:B------:R-:W-:Y:S02]  /*0460*/  IMAD.MOV.U32 R4, RZ, RZ, R9 ;  /* 0x000000ffff047224 */ /* 0x000fe400078e0009 */
[----:B------:R-:W-:-:S05]  /*0470*/  IMAD.MOV.U32 R5, RZ, RZ, R2 ;  /* 0x000000ffff057224 */ /* 0x000fca00078e0002 */
[----:B------:R1:W-:Y:S02]  /*0480*/  STG.E.64 desc[UR6][R6.64], R4 ;  /* 0x0000000406007986 */ /* 0x0003e4000c101b06 */
.L_x_7:
[----:B------:R-:W-:Y:S05]  /*0490*/  BSYNC.RECONVERGENT B0 ;  /* 0x0000000000007941 */ /* 0x000fea0003800200 */
.L_x_6:
[----:B------:R-:W-:Y:S01]  /*04a0*/  IMAD.IADD R0, R3, 0x1, R0 ;  /* 0x0000000103007824 */ /* 0x000fe200078e0200 */
[----:B------:R-:W-:Y:S06]  /*04b0*/  BRA.U UP0, `(.L_x_11) ;  /* 0xfffffff900fc7547 */ /* 0x000fec000b83ffff */
[----:B------:R-:W-:Y:S05]  /*04c0*/  EXIT ;  /* 0x000000000000794d */ /* 0x000fea0003800000 */
.L_x_12:
        /* <DEDUP_REMOVED lines=11> */
.L_x_20:


//--------------------- .text._Z22gpu_find_single_threadPK13RefRandstrobePKmS3_Pmii --------------------------
	.section	.text._Z22gpu_find_single_threadPK13RefRandstrobePKmS3_Pmii,"ax",@progbits
	.align	128
        .global         _Z22gpu_find_single_threadPK13RefRandstrobePKmS3_Pmii
        .type           _Z22gpu_find_single_threadPK13RefRandstrobePKmS3_Pmii,@function
        .size           _Z22gpu_find_single_threadPK13RefRandstrobePKmS3_Pmii,(.L_x_21 - _Z22gpu_find_single_threadPK13RefRandstrobePKmS3_Pmii)
        .other          _Z22gpu_find_single_threadPK13RefRandstrobePKmS3_Pmii,@"STO_CUDA_ENTRY STV_DEFAULT"
_Z22gpu_find_single_threadPK13RefRandstrobePKmS3_Pmii:
.text._Z22gpu_find_single_threadPK13RefRandstrobePKmS3_Pmii:
[----:B------:R-:W-:Y:S01]  /*0000*/  LDC R1, c[0x0][0x37c] ;  /* 0x0000df00ff017b82 */ /* 0x000fe20000000800 */
[----:B------:R-:W0:Y:S07]  /*0010*/  S2R R0, SR_TID.X ;  /* 0x0000000000007919 */ /* 0x000e2e0000002100 */
[----:B------:R-:W0:Y:S08]  /*0020*/  S2UR UR4, SR_CTAID.X ;  /* 0x00000000000479c3 */ /* 0x000e300000002500 */
[----:B------:R-:W1:Y:S01]  /*0030*/  LDC R2, c[0x0][0x3a0] ;  /* 0x0000e800ff027b82 */ /* 0x000e620000000800 */
[----:B0-----:R-:W-:-:S04]  /*0040*/  LOP3.LUT P0, RZ, R0, UR4, RZ, 0xfc, !PT ;  /* 0x0000000400ff7c12 */ /* 0x001fc8000f80fcff */
[----:B-1----:R-:W-:-:S13]  /*0050*/  ISETP.LT.OR P0, PT, R2, 0x1, P0 ;  /* 0x000000010200780c */ /* 0x002fda0000701670 */
[----:B------:R-:W-:Y:S05]  /*0060*/  @P0 EXIT ;  /* 0x000000000000094d */ /* 0x000fea0003800000 */
[----:B------:R-:W0:Y:S01]  /*0070*/  LDCU UR4, c[0x0][0x3a4] ;  /* 0x00007480ff0477ac */ /* 0x000e220008000800 */
[----:B------:R-:W-:Y:S01]  /*0080*/  IMAD.MOV.U32 R0, RZ, RZ, RZ ;  /* 0x000000ffff007224 */ /* 0x000fe200078e00ff */
[----:B------:R-:W1:Y:S01]  /*0090*/  LDCU.64 UR6, c[0x0][0x358] ;  /* 0x00006b00ff0677ac */ /* 0x000e620008000a00 */
[----:B0-----:R-:W-:-:S12]  /*00a0*/  UIADD3 UR4, UPT, UPT, -UR4, 0x40, URZ ;  /* 0x0000004004047890 */ /* 0x001fd8000fffe1ff */
.L_x_17:
[----:B012---:R-:W0:Y:S01]  /*00b0*/  LDC.64 R2, c[0x0][0x390] ;  /* 0x0000e400ff027b82 */ /* 0x007e220000000a00 */
[----:B------:R-:W2:Y:S01]  /*00c0*/  LDCU.64 UR8, c[0x0][0x388] ;  /* 0x00007100ff0877ac */ /* 0x000ea20008000a00 */
[----:B------:R-:W3:Y:S01]  /*00d0*/  LDCU UR5, c[0x0][0x3a0] ;  /* 0x00007400ff0577ac */ /* 0x000ee20008000800 */
[----:B0-----:R-:W-:-:S06]  /*00e0*/  IMAD.WIDE.U32 R2, R0, 0x8, R2 ;  /* 0x0000000800027825 */ /* 0x001fcc00078e0002 */
[----:B-1----:R-:W4:Y:S02]  /*00f0*/  LDG.E.64 R2, desc[UR6][R2.64] ;  /* 0x0000000602027981 */ /* 0x002f24000c1e1b00 */
[--C-:B----4-:R-:W-:Y:S02]  /*0100*/  SHF.R.U64 R5, R2, UR4, R3.reuse ;  /* 0x0000000402057c19 */ /* 0x110fe40008001203 */
        /* <DEDUP_REMOVED lines=8> */
[----:B--2---:R-:W-:Y:S02]  /*0190*/  IADD3 R8, P1, PT, R8, UR8, RZ ;  /* 0x0000000808087c10 */ /* 0x004fe4000ff3e0ff */
[----:B------:R-:W-:-:S02]  /*01a0*/  LOP3.LUT R4, R4, 0x7, RZ, 0xc0, !PT ;  /* 0x0000000704047812 */ /* 0x000fc400078ec0ff */
[----:B------:R-:W-:Y:S02]  /*01b0*/  IADD3 R6, P0, PT, R6, UR8, RZ ;  /* 0x0000000806067c10 */ /* 0x000fe4000ff1e0ff */
[----:B------:R-:W-:Y:S02]  /*01c0*/  IADD3.X R9, PT, PT, R4, UR9, RZ, P1, !PT ;  /* 0x0000000904097c10 */ /* 0x000fe40008ffe4ff */
[----:B------:R-:W-:-:S04]  /*01d0*/  IADD3.X R7, PT, PT, R5, UR9, RZ, P0, !PT ;  /* 0x0000000905077c10 */ /* 0x000fc800087fe4ff */
[----:B------:R-:W2:Y:S04]  /*01e0*/  LDG.E.64 R8, desc[UR6][R8.64] ;  /* 0x0000000608087981 */ /* 0x000ea8000c1e1b00 */
[----:B------:R-:W2:Y:S01]  /*01f0*/  LDG.E.64 R14, desc[UR6][R6.64] ;  /* 0x00000006060e7981 */ /* 0x000ea2000c1e1b00 */
[----:B------:R-:W-:Y:S02]  /*0200*/  IMAD.MOV.U32 R13, RZ, RZ, R0 ;  /* 0x000000ffff0d7224 */ /* 0x000fe400078e0000 */
[----:B------:R-:W-:-:S05]  /*0210*/  VIADD R0, R0, 0x1 ;  /* 0x0000000100007836 */ /* 0x000fca0000000000 */
[----:B---3--:R-:W-:Y:S02]  /*0220*/  ISETP.NE.AND P1, PT, R0, UR5, PT ;  /* 0x0000000500007c0c */ /* 0x008fe4000bf25270 */
[----:B--2---:R-:W-:-:S04]  /*0230*/  ISETP.NE.U32.AND P0, PT, R14, R8, PT ;  /* 0x000000080e00720c */ /* 0x004fc80003f05070 */
[----:B------:R-:W-:-:S13]  /*0240*/  ISETP.NE.AND.EX P0, PT, R15, R9, PT, P0 ;  /* 0x000000090f00720c */ /* 0x000fda0003f05300 */
[----:B------:R-:W0:Y:S01]  /*0250*/  @!P0 LDC.64 R4, c[0x0][0x398] ;  /* 0x0000e600ff048b82 */ /* 0x000e220000000a00 */
[----:B------:R-:W-:Y:S02]  /*0260*/  @!P0 IMAD.MOV.U32 R10, RZ, RZ, -0x1 ;  /* 0xffffffffff0a8424 */ /* 0x000fe400078e00ff */
[----:B------:R-:W-:Y:S02]  /*0270*/  @!P0 IMAD.MOV.U32 R11, RZ, RZ, -0x1 ;  /* 0xffffffffff0b8424 */ /* 0x000fe400078e00ff */
[----:B0-----:R-:W-:-:S05]  /*0280*/  @!P0 IMAD.WIDE.U32 R4, R13, 0x8, R4 ;  /* 0x000000080d048825 */ /* 0x001fca00078e0004 */
[----:B------:R0:W-:Y:S01]  /*0290*/  @!P0 STG.E.64 desc[UR6][R4.64], R10 ;  /* 0x0000000a04008986 */ /* 0x0001e2000c101b06 */
[----:B------:R-:W-:Y:S05]  /*02a0*/  @!P0 BRA `(.L_x_13) ;  /* 0x0000000000708947 */ /* 0x000fea0003800000 */
[----:B------:R-:W-:Y:S01]  /*02b0*/  IMAD.MOV.U32 R7, RZ, RZ, R14 ;  /* 0x000000ffff077224 */ /* 0x000fe200078e000e */
[----:B0-----:R-:W0:Y:S01]  /*02c0*/  LDC.64 R10, c[0x0][0x380] ;  /* 0x0000e000ff0a7b82 */ /* 0x001e220000000a00 */
[----:B------:R-:W-:-:S03]  /*02d0*/  IMAD.MOV.U32 R6, RZ, RZ, R15 ;  /* 0x000000ffff067224 */ /* 0x000fc600078e000f */
[----:B------:R-:W-:-:S04]  /*02e0*/  ISETP.GE.U32.AND P0, PT, R7, R8, PT ;  /* 0x000000080700720c */ /* 0x000fc80003f06070 */
[----:B------:R-:W-:-:S13]  /*02f0*/  ISETP.GE.U32.AND.EX P0, PT, R6, R9, PT, P0 ;  /* 0x000000090600720c */ /* 0x000fda0003f06100 */
[----:B------:R-:W-:Y:S05]  /*0300*/  @P0 BRA `(.L_x_14) ;  /* 0x00000000002c0947 */ /* 0x000fea0003800000 */
.L_x_16:
[----:B0-----:R-:W-:-:S04]  /*0310*/  LEA R4, P0, R7, R10, 0x4 ;  /* 0x0000000a07047211 */ /* 0x001fc800078020ff */
[----:B------:R-:W-:-:S06]  /*0320*/  LEA.HI.X R5, R7, R11, R6, 0x4, P0 ;  /* 0x0000000b07057211 */ /* 0x000fcc00000f2406 */
        /* <DEDUP_REMOVED lines=9> */
.L_x_14:
[----:B------:R-:W1:Y:S01]  /*03c0*/  LDC.64 R2, c[0x0][0x398] ;  /* 0x0000e600ff027b82 */ /* 0x000e620000000a00 */
[----:B------:R-:W-:Y:S02]  /*03d0*/  IMAD.MOV.U32 R4, RZ, RZ, -0x1 ;  /* 0xffffffffff047424 */ /* 0x000fe400078e00ff */
[----:B------:R-:W-:Y:S02]  /*03e0*/  IMAD.MOV.U32 R5, RZ, RZ, -0x1 ;  /* 0xffffffffff057424 */ /* 0x000fe400078e00ff */
[----:B-1----:R-:W-:-:S05]  /*03f0*/  IMAD.WIDE.U32 R2, R13, 0x8, R2 ;  /* 0x000000080d027825 */ /* 0x002fca00078e0002 */
[----:B------:R2:W-:Y:S01]  /*0400*/  STG.E.64 desc[UR6][R2.64], R4 ;  /* 0x0000000402007986 */ /* 0x0005e2000c101b06 */
[----:B------:R-:W-:Y:S05]  /*0410*/  BRA `(.L_x_13) ;  /* 0x0000000000147947 */ /* 0x000fea0003800000 */
.L_x_15:
[----:B------:R-:W0:Y:S02]  /*0420*/  LDC.64 R2, c[0x0][0x398] ;  /* 0x0000e600ff027b82 */ /* 0x000e240000000a00 */
[----:B0-----:R-:W-:-:S04]  /*0430*/  IMAD.WIDE.U32 R4, R13, 0x8, R2 ;  /* 0x000000080d047825 */ /* 0x001fc800078e0002 */
[----:B------:R-:W-:Y:S02]  /*0440*/  IMAD.MOV.U32 R2, RZ, RZ, R7 ;  /* 0x000000ffff027224 */ /* 0x000fe400078e0007 */
[----:B------:R-:W-:-:S05]  /*0450*/  IMAD.MOV.U32 R3, RZ, RZ, R6 ;  /* 0x000000ffff037224 */ /* 0x000fca00078e0006 */
[----:B------:R1:W-:Y:S02]  /*0460*/  STG.E.64 desc[UR6][R4.64], R2 ;  /* 0x0000000204007986 */ /* 0x0003e4000c101b06 */
.L_x_13:
[----:B------:R-:W-:Y:S05]  /*0470*/  @P1 BRA `(.L_x_17) ;  /* 0xfffffffc000c1947 */ /* 0x000fea000383ffff */
[----:B------:R-:W-:Y:S05]  /*0480*/  EXIT ;  /* 0x000000000000794d */ /* 0x000fea0003800000 */
.L_x_18:
        /* <DEDUP_REMOVED lines=15> */
.L_x_21:


//--------------------- .nv.shared.reserved.0     --------------------------
	.section	.nv.shared.reserved.0,"aw",@nobits
	.weak		__nv_reservedSMEM_offset_0_alias
	.size		__nv_reservedSMEM_offset_0_alias, 0, 64
	.other		__nv_reservedSMEM_offset_0_alias,@"STO_CUDA_RESERVED_SHARED STV_DEFAULT"
__nv_reservedSMEM_offset_0_alias:
	.zero		0
	.zero		64


//--------------------- .nv.constant0._Z8gpu_findPK13RefRandstrobePKmS3_Pmii --------------------------
	.section	.nv.constant0._Z8gpu_findPK13RefRandstrobePKmS3_Pmii,"a",@progbits
	.sectionflags	@""
	.align	4
.nv.constant0._Z8gpu_findPK13RefRandstrobePKmS3_Pmii:
	.zero		936


//--------------------- .nv.constant0._Z11gpu_find_bsPK13RefRandstrobePKmS3_Pmii --------------------------
	.section	.nv.constant0._Z11gpu_find_bsPK13RefRandstrobePKmS3_Pmii,"a",@progbits
	.sectionflags	@""
	.align	4
.nv.constant0._Z11gpu_find_bsPK13RefRandstrobePKmS3_Pmii:
	.zero		936


//--------------------- .nv.constant0._Z22gpu_find_single_threadPK13RefRandstrobePKmS3_Pmii --------------------------
	.section	.nv.constant0._Z22gpu_find_single_threadPK13RefRandstrobePKmS3_Pmii,"a",@progbits
	.sectionflags	@""
	.align	4
.nv.constant0._Z22gpu_find_single_threadPK13RefRandstrobePKmS3_Pmii:
	.zero		936


//--------------------- SYMBOLS --------------------------

	.type		.nv.reservedSmem.offset0,@object
	.size		.nv.reservedSmem.offset0,0x4
